//
// Generated by NVIDIA NVVM Compiler
//
// Compiler Build ID: CL-36424714
// Cuda compilation tools, release 13.0, V13.0.88
// Based on NVVM 20.0.0
//

.version 9.0
.target sm_100
.address_size 64

	// .globl	_Z8build_fRPKiS0_iPi

.visible .entry _Z8build_fRPKiS0_iPi(
	.param .u64 .ptr .align 1 _Z8build_fRPKiS0_iPi_param_0,
	.param .u64 .ptr .align 1 _Z8build_fRPKiS0_iPi_param_1,
	.param .u32 _Z8build_fRPKiS0_iPi_param_2,
	.param .u64 .ptr .align 1 _Z8build_fRPKiS0_iPi_param_3
)
{
	.reg .pred 	%p<4>;
	.reg .b32 	%r<8>;
	.reg .b64 	%rd<17>;

	ld.param.u64 	%rd2, [_Z8build_fRPKiS0_iPi_param_0];
	ld.param.u64 	%rd3, [_Z8build_fRPKiS0_iPi_param_1];
	ld.param.u32 	%r4, [_Z8build_fRPKiS0_iPi_param_2];
	ld.param.u64 	%rd4, [_Z8build_fRPKiS0_iPi_param_3];
	cvta.to.global.u64 	%rd1, %rd4;
	mov.u32 	%r5, %ctaid.x;
	mov.u32 	%r6, %ntid.x;
	mov.u32 	%r7, %tid.x;
	mad.lo.s32 	%r1, %r5, %r6, %r7;
	setp.ge.s32 	%p1, %r1, %r4;
	@%p1 bra 	$L__BB0_6;
	cvta.to.global.u64 	%rd5, %rd2;
	mul.wide.s32 	%rd6, %r1, 4;
	add.s64 	%rd7, %rd5, %rd6;
	ld.global.u32 	%r2, [%rd7];
	setp.lt.s32 	%p2, %r2, %r4;
	@%p2 bra 	$L__BB0_3;
	add.s64 	%rd9, %rd1, %rd6;
	st.global.u32 	[%rd9], %r1;
	bra.uni 	$L__BB0_6;
$L__BB0_3:
	cvta.to.global.u64 	%rd10, %rd3;
	mul.wide.s32 	%rd11, %r2, 4;
	add.s64 	%rd12, %rd10, %rd11;
	ld.global.u32 	%r3, [%rd12];
	setp.lt.s32 	%p3, %r3, %r4;
	@%p3 bra 	$L__BB0_5;
	add.s64 	%rd14, %rd1, %rd6;
	st.global.u32 	[%rd14], %r1;
	bra.uni 	$L__BB0_6;
$L__BB0_5:
	add.s64 	%rd16, %rd1, %rd6;
	st.global.u32 	[%rd16], %r3;
$L__BB0_6:
	ret;

}
	// .globl	_Z8build_fQPKiS0_iPi
.visible .entry _Z8build_fQPKiS0_iPi(
	.param .u64 .ptr .align 1 _Z8build_fQPKiS0_iPi_param_0,
	.param .u64 .ptr .align 1 _Z8build_fQPKiS0_iPi_param_1,
	.param .u32 _Z8build_fQPKiS0_iPi_param_2,
	.param .u64 .ptr .align 1 _Z8build_fQPKiS0_iPi_param_3
)
{
	.reg .pred 	%p<4>;
	.reg .b32 	%r<8>;
	.reg .b64 	%rd<17>;

	ld.param.u64 	%rd2, [_Z8build_fQPKiS0_iPi_param_0];
	ld.param.u64 	%rd3, [_Z8build_fQPKiS0_iPi_param_1];
	ld.param.u32 	%r4, [_Z8build_fQPKiS0_iPi_param_2];
	ld.param.u64 	%rd4, [_Z8build_fQPKiS0_iPi_param_3];
	cvta.to.global.u64 	%rd1, %rd4;
	mov.u32 	%r5, %ctaid.x;
	mov.u32 	%r6, %ntid.x;
	mov.u32 	%r7, %tid.x;
	mad.lo.s32 	%r1, %r5, %r6, %r7;
	setp.ge.s32 	%p1, %r1, %r4;
	@%p1 bra 	$L__BB1_6;
	cvta.to.global.u64 	%rd5, %rd3;
	mul.wide.s32 	%rd6, %r1, 4;
	add.s64 	%rd7, %rd5, %rd6;
	ld.global.u32 	%r2, [%rd7];
	setp.lt.s32 	%p2, %r2, %r4;
	@%p2 bra 	$L__BB1_3;
	add.s64 	%rd9, %rd1, %rd6;
	st.global.u32 	[%rd9], %r1;
	bra.uni 	$L__BB1_6;
$L__BB1_3:
	cvta.to.global.u64 	%rd10, %rd2;
	mul.wide.s32 	%rd11, %r2, 4;
	add.s64 	%rd12, %rd10, %rd11;
	ld.global.u32 	%r3, [%rd12];
	setp.lt.s32 	%p3, %r3, %r4;
	@%p3 bra 	$L__BB1_5;
	add.s64 	%rd14, %rd1, %rd6;
	st.global.u32 	[%rd14], %r1;
	bra.uni 	$L__BB1_6;
$L__BB1_5:
	add.s64 	%rd16, %rd1, %rd6;
	st.global.u32 	[%rd16], %r3;
$L__BB1_6:
	ret;

}
	// .globl	_Z9jump_oncePii
.visible .entry _Z9jump_oncePii(
	.param .u64 .ptr .align 1 _Z9jump_oncePii_param_0,
	.param .u32 _Z9jump_oncePii_param_1
)
{
	.reg .pred 	%p<2>;
	.reg .b32 	%r<8>;
	.reg .b64 	%rd<7>;

	ld.param.u64 	%rd1, [_Z9jump_oncePii_param_0];
	ld.param.u32 	%r2, [_Z9jump_oncePii_param_1];
	mov.u32 	%r3, %ctaid.x;
	mov.u32 	%r4, %ntid.x;
	mov.u32 	%r5, %tid.x;
	mad.lo.s32 	%r1, %r3, %r4, %r5;
	setp.ge.s32 	%p1, %r1, %r2;
	@%p1 bra 	$L__BB2_2;
	cvta.to.global.u64 	%rd2, %rd1;
	mul.wide.s32 	%rd3, %r1, 4;
	add.s64 	%rd4, %rd2, %rd3;
	ld.global.u32 	%r6, [%rd4];
	mul.wide.s32 	%rd5, %r6, 4;
	add.s64 	%rd6, %rd2, %rd5;
	ld.global.u32 	%r7, [%rd6];
	st.global.u32 	[%rd4], %r7;
$L__BB2_2:
	ret;

}
	// .globl	_Z18mark_candidates_1dPKiiPhi
.visible .entry _Z18mark_candidates_1dPKiiPhi(
	.param .u64 .ptr .align 1 _Z18mark_candidates_1dPKiiPhi_param_0,
	.param .u32 _Z18mark_candidates_1dPKiiPhi_param_1,
	.param .u64 .ptr .align 1 _Z18mark_candidates_1dPKiiPhi_param_2,
	.param .u32 _Z18mark_candidates_1dPKiiPhi_param_3
)
{
	.reg .pred 	%p<3>;
	.reg .b16 	%rs<2>;
	.reg .b32 	%r<8>;
	.reg .b64 	%rd<9>;

	ld.param.u64 	%rd1, [_Z18mark_candidates_1dPKiiPhi_param_0];
	ld.param.u32 	%r2, [_Z18mark_candidates_1dPKiiPhi_param_1];
	ld.param.u64 	%rd2, [_Z18mark_candidates_1dPKiiPhi_param_2];
	ld.param.u32 	%r3, [_Z18mark_candidates_1dPKiiPhi_param_3];
	mov.u32 	%r4, %ctaid.x;
	mov.u32 	%r5, %ntid.x;
	mov.u32 	%r6, %tid.x;
	mad.lo.s32 	%r1, %r4, %r5, %r6;
	setp.ge.s32 	%p1, %r1, %r3;
	@%p1 bra 	$L__BB3_2;
	cvta.to.global.u64 	%rd3, %rd1;
	cvta.to.global.u64 	%rd4, %rd2;
	cvt.s64.s32 	%rd5, %r1;
	mul.wide.s32 	%rd6, %r1, 4;
	add.s64 	%rd7, %rd3, %rd6;
	ld.global.u32 	%r7, [%rd7];
	setp.eq.s32 	%p2, %r7, %r2;
	selp.u16 	%rs1, 1, 0, %p2;
	add.s64 	%rd8, %rd4, %rd5;
	st.global.u8 	[%rd8], %rs1;
$L__BB3_2:
	ret;

}
	// .globl	_Z10flag_predsPKhPKiPhi
.visible .entry _Z10flag_predsPKhPKiPhi(
	.param .u64 .ptr .align 1 _Z10flag_predsPKhPKiPhi_param_0,
	.param .u64 .ptr .align 1 _Z10flag_predsPKhPKiPhi_param_1,
	.param .u64 .ptr .align 1 _Z10flag_predsPKhPKiPhi_param_2,
	.param .u32 _Z10flag_predsPKhPKiPhi_param_3
)
{
	.reg .pred 	%p<3>;
	.reg .b16 	%rs<3>;
	.reg .b32 	%r<6>;
	.reg .b64 	%rd<13>;

	ld.param.u64 	%rd1, [_Z10flag_predsPKhPKiPhi_param_0];
	ld.param.u64 	%rd2, [_Z10flag_predsPKhPKiPhi_param_1];
	ld.param.u64 	%rd3, [_Z10flag_predsPKhPKiPhi_param_2];
	ld.param.u32 	%r2, [_Z10flag_predsPKhPKiPhi_param_3];
	mov.u32 	%r3, %ctaid.x;
	mov.u32 	%r4, %ntid.x;
	mov.u32 	%r5, %tid.x;
	mad.lo.s32 	%r1, %r3, %r4, %r5;
	setp.ge.s32 	%p1, %r1, %r2;
	@%p1 bra 	$L__BB4_3;
	cvta.to.global.u64 	%rd4, %rd1;
	cvt.s64.s32 	%rd5, %r1;
	add.s64 	%rd6, %rd4, %rd5;
	ld.global.u8 	%rs1, [%rd6];
	setp.eq.s16 	%p2, %rs1, 0;
	@%p2 bra 	$L__BB4_3;
	cvta.to.global.u64 	%rd7, %rd2;
	mul.wide.s32 	%rd8, %r1, 4;
	add.s64 	%rd9, %rd7, %rd8;
	ld.global.s32 	%rd10, [%rd9];
	cvta.to.global.u64 	%rd11, %rd3;
	add.s64 	%rd12, %rd11, %rd10;
	mov.b16 	%rs2, 1;
	st.global.u8 	[%rd12], %rs2;
$L__BB4_3:
	ret;

}
	// .globl	_Z17finalize_cycle_1dPKhS0_Phi
.visible .entry _Z17finalize_cycle_1dPKhS0_Phi(
	.param .u64 .ptr .align 1 _Z17finalize_cycle_1dPKhS0_Phi_param_0,
	.param .u64 .ptr .align 1 _Z17finalize_cycle_1dPKhS0_Phi_param_1,
	.param .u64 .ptr .align 1 _Z17finalize_cycle_1dPKhS0_Phi_param_2,
	.param .u32 _Z17finalize_cycle_1dPKhS0_Phi_param_3
)
{
	.reg .pred 	%p<7>;
	.reg .b16 	%rs<4>;
	.reg .b32 	%r<6>;
	.reg .b64 	%rd<13>;

	ld.param.u64 	%rd1, [_Z17finalize_cycle_1dPKhS0_Phi_param_0];
	ld.param.u64 	%rd2, [_Z17finalize_cycle_1dPKhS0_Phi_param_1];
	ld.param.u64 	%rd3, [_Z17finalize_cycle_1dPKhS0_Phi_param_2];
	ld.param.u32 	%r2, [_Z17finalize_cycle_1dPKhS0_Phi_param_3];
	mov.u32 	%r3, %ctaid.x;
	mov.u32 	%r4, %ntid.x;
	mov.u32 	%r5, %tid.x;
	mad.lo.s32 	%r1, %r3, %r4, %r5;
	setp.ge.s32 	%p3, %r1, %r2;
	@%p3 bra 	$L__BB5_4;
	cvta.to.global.u64 	%rd4, %rd1;
	cvt.s64.s32 	%rd5, %r1;
	add.s64 	%rd6, %rd4, %rd5;
	ld.global.u8 	%rs1, [%rd6];
	setp.eq.s16 	%p5, %rs1, 0;
	mov.pred 	%p6, 0;
	@%p5 bra 	$L__BB5_3;
	cvta.to.global.u64 	%rd8, %rd2;
	add.s64 	%rd9, %rd8, %rd5;
	ld.global.u8 	%rs2, [%rd9];
	setp.ne.s16 	%p6, %rs2, 0;
$L__BB5_3:
	selp.u16 	%rs3, 1, 0, %p6;
	cvta.to.global.u64 	%rd11, %rd3;
	add.s64 	%rd12, %rd11, %rd5;
	st.global.u8 	[%rd12], %rs3;
$L__BB5_4:
	ret;

}
	// .globl	_Z19flip_specific_pairsPiPKiS1_ii
.visible .entry _Z19flip_specific_pairsPiPKiS1_ii(
	.param .u64 .ptr .align 1 _Z19flip_specific_pairsPiPKiS1_ii_param_0,
	.param .u64 .ptr .align 1 _Z19flip_specific_pairsPiPKiS1_ii_param_1,
	.param .u64 .ptr .align 1 _Z19flip_specific_pairsPiPKiS1_ii_param_2,
	.param .u32 _Z19flip_specific_pairsPiPKiS1_ii_param_3,
	.param .u32 _Z19flip_specific_pairsPiPKiS1_ii_param_4
)
{
	.reg .pred 	%p<2>;
	.reg .b32 	%r<12>;
	.reg .b64 	%rd<12>;

	ld.param.u64 	%rd1, [_Z19flip_specific_pairsPiPKiS1_ii_param_0];
	ld.param.u64 	%rd2, [_Z19flip_specific_pairsPiPKiS1_ii_param_1];
	ld.param.u64 	%rd3, [_Z19flip_specific_pairsPiPKiS1_ii_param_2];
	ld.param.u32 	%r3, [_Z19flip_specific_pairsPiPKiS1_ii_param_3];
	ld.param.u32 	%r2, [_Z19flip_specific_pairsPiPKiS1_ii_param_4];
	mov.u32 	%r4, %ctaid.x;
	mov.u32 	%r5, %ntid.x;
	mov.u32 	%r6, %tid.x;
	mad.lo.s32 	%r1, %r4, %r5, %r6;
	setp.ge.s32 	%p1, %r1, %r3;
	@%p1 bra 	$L__BB6_2;
	cvta.to.global.u64 	%rd4, %rd2;
	cvta.to.global.u64 	%rd5, %rd3;
	cvta.to.global.u64 	%rd6, %rd1;
	mul.wide.s32 	%rd7, %r1, 4;
	add.s64 	%rd8, %rd4, %rd7;
	ld.global.u32 	%r7, [%rd8];
	add.s64 	%rd9, %rd5, %rd7;
	ld.global.u32 	%r8, [%rd9];
	mad.lo.s32 	%r9, %r8, %r2, %r7;
	mul.wide.s32 	%rd10, %r9, 4;
	add.s64 	%rd11, %rd6, %rd10;
	ld.global.u32 	%r10, [%rd11];
	sub.s32 	%r11, 1, %r10;
	st.global.u32 	[%rd11], %r11;
$L__BB6_2:
	ret;

}


// ===== COMPILED SASS (sm_100) =====

	.target	sm_100

	.elftype	@"ET_EXEC"


//--------------------- .note.nv.tkinfo           --------------------------
	.section	.note.nv.tkinfo,"",@"SHT_NOTE"
	.sectionflags	@"SHF_NOTE_NV_TKINFO"
	.tkinfo
        /*0018*/ 	.word	0x00000002
        /*0030*/ 	.string	""
        /*0030*/ 	.string	"ptxas"
        /*0030*/ 	.string	"Cuda compilation tools, release 13.0, V13.0.88"
        /*0030*/ 	.string	"Build cuda_13.0.r13.0/compiler.36424714_0"
        /*0030*/ 	.string	"-arch sm_100 -m 64 "



//--------------------- .note.nv.cuinfo           --------------------------
	.section	.note.nv.cuinfo,"",@"SHT_NOTE"
	.sectionflags	@"SHF_NOTE_NV_CUINFO"
        /*0018*/ 	.short	0x0002
        /*001a*/ 	.short	0x0064
        /*001c*/ 	.short	0x0082
	.zero		2


//--------------------- .nv.info                  --------------------------
	.section	.nv.info,"",@"SHT_CUDA_INFO"
	.align	4


	//----- nvinfo : EIATTR_REGCOUNT
	.align		4
        /*0000*/ 	.byte	0x04, 0x2f
        /*0002*/ 	.short	(.L_1 - .L_0)
	.align		4
.L_0:
        /*0004*/ 	.word	index@(_Z8build_fRPKiS0_iPi)
        /*0008*/ 	.word	0x0000000c


	//----- nvinfo : EIATTR_FRAME_SIZE
	.align		4
.L_1:
        /*000c*/ 	.byte	0x04, 0x11
        /*000e*/ 	.short	(.L_3 - .L_2)
	.align		4
.L_2:
        /*0010*/ 	.word	index@(_Z8build_fRPKiS0_iPi)
        /*0014*/ 	.word	0x00000000


	//----- nvinfo : EIATTR_REGCOUNT
	.align		4
.L_3:
        /*0018*/ 	.byte	0x04, 0x2f
        /*001a*/ 	.short	(.L_5 - .L_4)
	.align		4
.L_4:
        /*001c*/ 	.word	index@(_Z8build_fQPKiS0_iPi)
        /*0020*/ 	.word	0x0000000c


	//----- nvinfo : EIATTR_FRAME_SIZE
	.align		4
.L_5:
        /*0024*/ 	.byte	0x04, 0x11
        /*0026*/ 	.short	(.L_7 - .L_6)
	.align		4
.L_6:
        /*0028*/ 	.word	index@(_Z8build_fQPKiS0_iPi)
        /*002c*/ 	.word	0x00000000


	//----- nvinfo : EIATTR_REGCOUNT
	.align		4
.L_7:
        /*0030*/ 	.byte	0x04, 0x2f
        /*0032*/ 	.short	(.L_9 - .L_8)
	.align		4
.L_8:
        /*0034*/ 	.word	index@(_Z9jump_oncePii)
        /*0038*/ 	.word	0x0000000a


	//----- nvinfo : EIATTR_FRAME_SIZE
	.align		4
.L_9:
        /*003c*/ 	.byte	0x04, 0x11
        /*003e*/ 	.short	(.L_11 - .L_10)
	.align		4
.L_10:
        /*0040*/ 	.word	index@(_Z9jump_oncePii)
        /*0044*/ 	.word	0x00000000


	//----- nvinfo : EIATTR_REGCOUNT
	.align		4
.L_11:
        /*0048*/ 	.byte	0x04, 0x2f
        /*004a*/ 	.short	(.L_13 - .L_12)
	.align		4
.L_12:
        /*004c*/ 	.word	index@(_Z18mark_candidates_1dPKiiPhi)
        /*0050*/ 	.word	0x0000000a


	//----- nvinfo : EIATTR_FRAME_SIZE
	.align		4
.L_13:
        /*0054*/ 	.byte	0x04, 0x11
        /*0056*/ 	.short	(.L_15 - .L_14)
	.align		4
.L_14:
        /*0058*/ 	.word	index@(_Z18mark_candidates_1dPKiiPhi)
        /*005c*/ 	.word	0x00000000


	//----- nvinfo : EIATTR_REGCOUNT
	.align		4
.L_15:
        /*0060*/ 	.byte	0x04, 0x2f
        /*0062*/ 	.short	(.L_17 - .L_16)
	.align		4
.L_16:
        /*0064*/ 	.word	index@(_Z10flag_predsPKhPKiPhi)
        /*0068*/ 	.word	0x00000008


	//----- nvinfo : EIATTR_FRAME_SIZE
	.align		4
.L_17:
        /*006c*/ 	.byte	0x04, 0x11
        /*006e*/ 	.short	(.L_19 - .L_18)
	.align		4
.L_18:
        /*0070*/ 	.word	index@(_Z10flag_predsPKhPKiPhi)
        /*0074*/ 	.word	0x00000000


	//----- nvinfo : EIATTR_REGCOUNT
	.align		4
.L_19:
        /*0078*/ 	.byte	0x04, 0x2f
        /*007a*/ 	.short	(.L_21 - .L_20)
	.align		4
.L_20:
        /*007c*/ 	.word	index@(_Z17finalize_cycle_1dPKhS0_Phi)
        /*0080*/ 	.word	0x0000000c


	//----- nvinfo : EIATTR_FRAME_SIZE
	.align		4
.L_21:
        /*0084*/ 	.byte	0x04, 0x11
        /*0086*/ 	.short	(.L_23 - .L_22)
	.align		4
.L_22:
        /*0088*/ 	.word	index@(_Z17finalize_cycle_1dPKhS0_Phi)
        /*008c*/ 	.word	0x00000000


	//----- nvinfo : EIATTR_REGCOUNT
	.align		4
.L_23:
        /*0090*/ 	.byte	0x04, 0x2f
        /*0092*/ 	.short	(.L_25 - .L_24)
	.align		4
.L_24:
        /*0094*/ 	.word	index@(_Z19flip_specific_pairsPiPKiS1_ii)
        /*0098*/ 	.word	0x0000000c


	//----- nvinfo : EIATTR_FRAME_SIZE
	.align		4
.L_25:
        /*009c*/ 	.byte	0x04, 0x11
        /*009e*/ 	.short	(.L_27 - .L_26)
	.align		4
.L_26:
        /*00a0*/ 	.word	index@(_Z19flip_specific_pairsPiPKiS1_ii)
        /*00a4*/ 	.word	0x00000000


	//----- nvinfo : EIATTR_MIN_STACK_SIZE
	.align		4
.L_27:
        /*00a8*/ 	.byte	0x04, 0x12
        /*00aa*/ 	.short	(.L_29 - .L_28)
	.align		4
.L_28:
        /*00ac*/ 	.word	index@(_Z19flip_specific_pairsPiPKiS1_ii)
        /*00b0*/ 	.word	0x00000000


	//----- nvinfo : EIATTR_MIN_STACK_SIZE
	.align		4
.L_29:
        /*00b4*/ 	.byte	0x04, 0x12
        /*00b6*/ 	.short	(.L_31 - .L_30)
	.align		4
.L_30:
        /*00b8*/ 	.word	index@(_Z17finalize_cycle_1dPKhS0_Phi)
        /*00bc*/ 	.word	0x00000000


	//----- nvinfo : EIATTR_MIN_STACK_SIZE
	.align		4
.L_31:
        /*00c0*/ 	.byte	0x04, 0x12
        /*00c2*/ 	.short	(.L_33 - .L_32)
	.align		4
.L_32:
        /*00c4*/ 	.word	index@(_Z10flag_predsPKhPKiPhi)
        /*00c8*/ 	.word	0x00000000


	//----- nvinfo : EIATTR_MIN_STACK_SIZE
	.align		4
.L_33:
        /*00cc*/ 	.byte	0x04, 0x12
        /*00ce*/ 	.short	(.L_35 - .L_34)
	.align		4
.L_34:
        /*00d0*/ 	.word	index@(_Z18mark_candidates_1dPKiiPhi)
        /*00d4*/ 	.word	0x00000000


	//----- nvinfo : EIATTR_MIN_STACK_SIZE
	.align		4
.L_35:
        /*00d8*/ 	.byte	0x04, 0x12
        /*00da*/ 	.short	(.L_37 - .L_36)
	.align		4
.L_36:
        /*00dc*/ 	.word	index@(_Z9jump_oncePii)
        /*00e0*/ 	.word	0x00000000


	//----- nvinfo : EIATTR_MIN_STACK_SIZE
	.align		4
.L_37:
        /*00e4*/ 	.byte	0x04, 0x12
        /*00e6*/ 	.short	(.L_39 - .L_38)
	.align		4
.L_38:
        /*00e8*/ 	.word	index@(_Z8build_fQPKiS0_iPi)
        /*00ec*/ 	.word	0x00000000


	//----- nvinfo : EIATTR_MIN_STACK_SIZE
	.align		4
.L_39:
        /*00f0*/ 	.byte	0x04, 0x12
        /*00f2*/ 	.short	(.L_41 - .L_40)
	.align		4
.L_40:
        /*00f4*/ 	.word	index@(_Z8build_fRPKiS0_iPi)
        /*00f8*/ 	.word	0x00000000
.L_41:


//--------------------- .nv.compat                --------------------------
	.section	.nv.compat,"",@"SHT_CUDA_COMPAT_INFO"
	.align	4
        /*0000*/ 	.byte	0x02, 0x09, 0x00, 0x00, 0x02, 0x02, 0x01, 0x00, 0x02, 0x05, 0x05, 0x00, 0x03, 0x07, 0x01, 0x01
        /*0010*/ 	.byte	0x02, 0x03, 0x00, 0x00, 0x02, 0x06, 0x01, 0x00, 0x04, 0x0b, 0x08, 0x00, 0x09, 0x00, 0x00, 0x00
        /*0020*/ 	.byte	0x00, 0x00, 0x00, 0x00


//--------------------- .nv.info._Z19flip_specific_pairsPiPKiS1_ii --------------------------
	.section	.nv.info._Z19flip_specific_pairsPiPKiS1_ii,"",@"SHT_CUDA_INFO"
	.sectionflags	@""
	.align	4


	//----- nvinfo : EIATTR_CUDA_API_VERSION
	.align		4
        /*0000*/ 	.byte	0x04, 0x37
        /*0002*/ 	.short	(.L_43 - .L_42)
.L_42:
        /*0004*/ 	.word	0x00000082


	//----- nvinfo : EIATTR_KPARAM_INFO
	.align		4
.L_43:
        /*0008*/ 	.byte	0x04, 0x17
        /*000a*/ 	.short	(.L_45 - .L_44)
.L_44:
        /*000c*/ 	.word	0x00000000
        /*0010*/ 	.short	0x0004
        /*0012*/ 	.short	0x001c
        /*0014*/ 	.byte	0x00, 0xf0, 0x11, 0x00


	//----- nvinfo : EIATTR_KPARAM_INFO
	.align		4
.L_45:
        /*0018*/ 	.byte	0x04, 0x17
        /*001a*/ 	.short	(.L_47 - .L_46)
.L_46:
        /*001c*/ 	.word	0x00000000
        /*0020*/ 	.short	0x0003
        /*0022*/ 	.short	0x0018
        /*0024*/ 	.byte	0x00, 0xf0, 0x11, 0x00


	//----- nvinfo : EIATTR_KPARAM_INFO
	.align		4
.L_47:
        /*0028*/ 	.byte	0x04, 0x17
        /*002a*/ 	.short	(.L_49 - .L_48)
.L_48:
        /*002c*/ 	.word	0x00000000
        /*0030*/ 	.short	0x0002
        /*0032*/ 	.short	0x0010
        /*0034*/ 	.byte	0x00, 0xf5, 0x21, 0x00


	//----- nvinfo : EIATTR_KPARAM_INFO
	.align		4
.L_49:
        /*0038*/ 	.byte	0x04, 0x17
        /*003a*/ 	.short	(.L_51 - .L_50)
.L_50:
        /*003c*/ 	.word	0x00000000
        /*0040*/ 	.short	0x0001
        /*0042*/ 	.short	0x0008
        /*0044*/ 	.byte	0x00, 0xf5, 0x21, 0x00


	//----- nvinfo : EIATTR_KPARAM_INFO
	.align		4
.L_51:
        /*0048*/ 	.byte	0x04, 0x17
        /*004a*/ 	.short	(.L_53 - .L_52)
.L_52:
        /*004c*/ 	.word	0x00000000
        /*0050*/ 	.short	0x0000
        /*0052*/ 	.short	0x0000
        /*0054*/ 	.byte	0x00, 0xf5, 0x21, 0x00


	//----- nvinfo : EIATTR_SPARSE_MMA_MASK
	.align		4
.L_53:
        /*0058*/ 	.byte	0x03, 0x50
        /*005a*/ 	.short	0x0000


	//----- nvinfo : EIATTR_MAXREG_COUNT
	.align		4
        /*005c*/ 	.byte	0x03, 0x1b
        /*005e*/ 	.short	0x00ff


	//----- nvinfo : EIATTR_MERCURY_ISA_VERSION
	.align		4
        /*0060*/ 	.byte	0x03, 0x5f
        /*0062*/ 	.short	0x0101


	//----- nvinfo : EIATTR_VRC_CTA_INIT_COUNT
	.align		4
        /*0064*/ 	.byte	0x02, 0x4a
	.zero		1
	.zero		1


	//----- nvinfo : EIATTR_EXIT_INSTR_OFFSETS
	.align		4
        /*0068*/ 	.byte	0x04, 0x1c
        /*006a*/ 	.short	(.L_55 - .L_54)


	//   ....[0]....
.L_54:
        /*006c*/ 	.word	0x00000070


	//   ....[1]....
        /*0070*/ 	.word	0x00000160


	//----- nvinfo : EIATTR_CBANK_PARAM_SIZE
	.align		4
.L_55:
        /*0074*/ 	.byte	0x03, 0x19
        /*0076*/ 	.short	0x0020


	//----- nvinfo : EIATTR_PARAM_CBANK
	.align		4
        /*0078*/ 	.byte	0x04, 0x0a
        /*007a*/ 	.short	(.L_57 - .L_56)
	.align		4
.L_56:
        /*007c*/ 	.word	index@(.nv.constant0._Z19flip_specific_pairsPiPKiS1_ii)
        /*0080*/ 	.short	0x0380
        /*0082*/ 	.short	0x0020


	//----- nvinfo : EIATTR_SW_WAR
	.align		4
.L_57:
        /*0084*/ 	.byte	0x04, 0x36
        /*0086*/ 	.short	(.L_59 - .L_58)
.L_58:
        /*0088*/ 	.word	0x00000008
.L_59:


//--------------------- .nv.info._Z17finalize_cycle_1dPKhS0_Phi --------------------------
	.section	.nv.info._Z17finalize_cycle_1dPKhS0_Phi,"",@"SHT_CUDA_INFO"
	.sectionflags	@""
	.align	4


	//----- nvinfo : EIATTR_CUDA_API_VERSION
	.align		4
        /*0000*/ 	.byte	0x04, 0x37
        /*0002*/ 	.short	(.L_61 - .L_60)
.L_60:
        /*0004*/ 	.word	0x00000082


	//----- nvinfo : EIATTR_KPARAM_INFO
	.align		4
.L_61:
        /*0008*/ 	.byte	0x04, 0x17
        /*000a*/ 	.short	(.L_63 - .L_62)
.L_62:
        /*000c*/ 	.word	0x00000000
        /*0010*/ 	.short	0x0003
        /*0012*/ 	.short	0x0018
        /*0014*/ 	.byte	0x00, 0xf0, 0x11, 0x00


	//----- nvinfo : EIATTR_KPARAM_INFO
	.align		4
.L_63:
        /*0018*/ 	.byte	0x04, 0x17
        /*001a*/ 	.short	(.L_65 - .L_64)
.L_64:
        /*001c*/ 	.word	0x00000000
        /*0020*/ 	.short	0x0002
        /*0022*/ 	.short	0x0010
        /*0024*/ 	.byte	0x00, 0xf5, 0x21, 0x00


	//----- nvinfo : EIATTR_KPARAM_INFO
	.align		4
.L_65:
        /*0028*/ 	.byte	0x04, 0x17
        /*002a*/ 	.short	(.L_67 - .L_66)
.L_66:
        /*002c*/ 	.word	0x00000000
        /*0030*/ 	.short	0x0001
        /*0032*/ 	.short	0x0008
        /*0034*/ 	.byte	0x00, 0xf5, 0x21, 0x00


	//----- nvinfo : EIATTR_KPARAM_INFO
	.align		4
.L_67:
        /*0038*/ 	.byte	0x04, 0x17
        /*003a*/ 	.short	(.L_69 - .L_68)
.L_68:
        /*003c*/ 	.word	0x00000000
        /*0040*/ 	.short	0x0000
        /*0042*/ 	.short	0x0000
        /*0044*/ 	.byte	0x00, 0xf5, 0x21, 0x00


	//----- nvinfo : EIATTR_SPARSE_MMA_MASK
	.align		4
.L_69:
        /*0048*/ 	.byte	0x03, 0x50
        /*004a*/ 	.short	0x0000


	//----- nvinfo : EIATTR_MAXREG_COUNT
	.align		4
        /*004c*/ 	.byte	0x03, 0x1b
        /*004e*/ 	.short	0x00ff


	//----- nvinfo : EIATTR_MERCURY_ISA_VERSION
	.align		4
        /*0050*/ 	.byte	0x03, 0x5f
        /*0052*/ 	.short	0x0101


	//----- nvinfo : EIATTR_VRC_CTA_INIT_COUNT
	.align		4
        /*0054*/ 	.byte	0x02, 0x4a
	.zero		1
	.zero		1


	//----- nvinfo : EIATTR_EXIT_INSTR_OFFSETS
	.align		4
        /*0058*/ 	.byte	0x04, 0x1c
        /*005a*/ 	.short	(.L_71 - .L_70)


	//   ....[0]....
.L_70:
        /*005c*/ 	.word	0x00000070


	//   ....[1]....
        /*0060*/ 	.word	0x00000190


	//----- nvinfo : EIATTR_CBANK_PARAM_SIZE
	.align		4
.L_71:
        /*0064*/ 	.byte	0x03, 0x19
        /*0066*/ 	.short	0x001c


	//----- nvinfo : EIATTR_PARAM_CBANK
	.align		4
        /*0068*/ 	.byte	0x04, 0x0a
        /*006a*/ 	.short	(.L_73 - .L_72)
	.align		4
.L_72:
        /*006c*/ 	.word	index@(.nv.constant0._Z17finalize_cycle_1dPKhS0_Phi)
        /*0070*/ 	.short	0x0380
        /*0072*/ 	.short	0x001c


	//----- nvinfo : EIATTR_SW_WAR
	.align		4
.L_73:
        /*0074*/ 	.byte	0x04, 0x36
        /*0076*/ 	.short	(.L_75 - .L_74)
.L_74:
        /*0078*/ 	.word	0x00000008
.L_75:


//--------------------- .nv.info._Z10flag_predsPKhPKiPhi --------------------------
	.section	.nv.info._Z10flag_predsPKhPKiPhi,"",@"SHT_CUDA_INFO"
	.sectionflags	@""
	.align	4


	//----- nvinfo : EIATTR_CUDA_API_VERSION
	.align		4
        /*0000*/ 	.byte	0x04, 0x37
        /*0002*/ 	.short	(.L_77 - .L_76)
.L_76:
        /*0004*/ 	.word	0x00000082


	//----- nvinfo : EIATTR_KPARAM_INFO
	.align		4
.L_77:
        /*0008*/ 	.byte	0x04, 0x17
        /*000a*/ 	.short	(.L_79 - .L_78)
.L_78:
        /*000c*/ 	.word	0x00000000
        /*0010*/ 	.short	0x0003
        /*0012*/ 	.short	0x0018
        /*0014*/ 	.byte	0x00, 0xf0, 0x11, 0x00


	//----- nvinfo : EIATTR_KPARAM_INFO
	.align		4
.L_79:
        /*0018*/ 	.byte	0x04, 0x17
        /*001a*/ 	.short	(.L_81 - .L_80)
.L_80:
        /*001c*/ 	.word	0x00000000
        /*0020*/ 	.short	0x0002
        /*0022*/ 	.short	0x0010
        /*0024*/ 	.byte	0x00, 0xf5, 0x21, 0x00


	//----- nvinfo : EIATTR_KPARAM_INFO
	.align		4
.L_81:
        /*0028*/ 	.byte	0x04, 0x17
        /*002a*/ 	.short	(.L_83 - .L_82)
.L_82:
        /*002c*/ 	.word	0x00000000
        /*0030*/ 	.short	0x0001
        /*0032*/ 	.short	0x0008
        /*0034*/ 	.byte	0x00, 0xf5, 0x21, 0x00


	//----- nvinfo : EIATTR_KPARAM_INFO
	.align		4
.L_83:
        /*0038*/ 	.byte	0x04, 0x17
        /*003a*/ 	.short	(.L_85 - .L_84)
.L_84:
        /*003c*/ 	.word	0x00000000
        /*0040*/ 	.short	0x0000
        /*0042*/ 	.short	0x0000
        /*0044*/ 	.byte	0x00, 0xf5, 0x21, 0x00


	//----- nvinfo : EIATTR_SPARSE_MMA_MASK
	.align		4
.L_85:
        /*0048*/ 	.byte	0x03, 0x50
        /*004a*/ 	.short	0x0000


	//----- nvinfo : EIATTR_MAXREG_COUNT
	.align		4
        /*004c*/ 	.byte	0x03, 0x1b
        /*004e*/ 	.short	0x00ff


	//----- nvinfo : EIATTR_MERCURY_ISA_VERSION
	.align		4
        /*0050*/ 	.byte	0x03, 0x5f
        /*0052*/ 	.short	0x0101


	//----- nvinfo : EIATTR_VRC_CTA_INIT_COUNT
	.align		4
        /*0054*/ 	.byte	0x02, 0x4a
	.zero		1
	.zero		1


	//----- nvinfo : EIATTR_EXIT_INSTR_OFFSETS
	.align		4
        /*0058*/ 	.byte	0x04, 0x1c
        /*005a*/ 	.short	(.L_87 - .L_86)


	//   ....[0]....
.L_86:
        /*005c*/ 	.word	0x00000070


	//   ....[1]....
        /*0060*/ 	.word	0x000000e0


	//   ....[2]....
        /*0064*/ 	.word	0x00000170


	//----- nvinfo : EIATTR_CBANK_PARAM_SIZE
	.align		4
.L_87:
        /*0068*/ 	.byte	0x03, 0x19
        /*006a*/ 	.short	0x001c


	//----- nvinfo : EIATTR_PARAM_CBANK
	.align		4
        /*006c*/ 	.byte	0x04, 0x0a
        /*006e*/ 	.short	(.L_89 - .L_88)
	.align		4
.L_88:
        /*0070*/ 	.word	index@(.nv.constant0._Z10flag_predsPKhPKiPhi)
        /*0074*/ 	.short	0x0380
        /*0076*/ 	.short	0x001c


	//----- nvinfo : EIATTR_SW_WAR
	.align		4
.L_89:
        /*0078*/ 	.byte	0x04, 0x36
        /*007a*/ 	.short	(.L_91 - .L_90)
.L_90:
        /*007c*/ 	.word	0x00000008
.L_91:


//--------------------- .nv.info._Z18mark_candidates_1dPKiiPhi --------------------------
	.section	.nv.info._Z18mark_candidates_1dPKiiPhi,"",@"SHT_CUDA_INFO"
	.sectionflags	@""
	.align	4


	//----- nvinfo : EIATTR_CUDA_API_VERSION
	.align		4
        /*0000*/ 	.byte	0x04, 0x37
        /*0002*/ 	.short	(.L_93 - .L_92)
.L_92:
        /*0004*/ 	.word	0x00000082


	//----- nvinfo : EIATTR_KPARAM_INFO
	.align		4
.L_93:
        /*0008*/ 	.byte	0x04, 0x17
        /*000a*/ 	.short	(.L_95 - .L_94)
.L_94:
        /*000c*/ 	.word	0x00000000
        /*0010*/ 	.short	0x0003
        /*0012*/ 	.short	0x0018
        /*0014*/ 	.byte	0x00, 0xf0, 0x11, 0x00


	//----- nvinfo : EIATTR_KPARAM_INFO
	.align		4
.L_95:
        /*0018*/ 	.byte	0x04, 0x17
        /*001a*/ 	.short	(.L_97 - .L_96)
.L_96:
        /*001c*/ 	.word	0x00000000
        /*0020*/ 	.short	0x0002
        /*0022*/ 	.short	0x0010
        /*0024*/ 	.byte	0x00, 0xf5, 0x21, 0x00


	//----- nvinfo : EIATTR_KPARAM_INFO
	.align		4
.L_97:
        /*0028*/ 	.byte	0x04, 0x17
        /*002a*/ 	.short	(.L_99 - .L_98)
.L_98:
        /*002c*/ 	.word	0x00000000
        /*0030*/ 	.short	0x0001
        /*0032*/ 	.short	0x0008
        /*0034*/ 	.byte	0x00, 0xf0, 0x11, 0x00


	//----- nvinfo : EIATTR_KPARAM_INFO
	.align		4
.L_99:
        /*0038*/ 	.byte	0x04, 0x17
        /*003a*/ 	.short	(.L_101 - .L_100)
.L_100:
        /*003c*/ 	.word	0x00000000
        /*0040*/ 	.short	0x0000
        /*0042*/ 	.short	0x0000
        /*0044*/ 	.byte	0x00, 0xf5, 0x21, 0x00


	//----- nvinfo : EIATTR_SPARSE_MMA_MASK
	.align		4
.L_101:
        /*0048*/ 	.byte	0x03, 0x50
        /*004a*/ 	.short	0x0000


	//----- nvinfo : EIATTR_MAXREG_COUNT
	.align		4
        /*004c*/ 	.byte	0x03, 0x1b
        /*004e*/ 	.short	0x00ff


	//----- nvinfo : EIATTR_MERCURY_ISA_VERSION
	.align		4
        /*0050*/ 	.byte	0x03, 0x5f
        /*0052*/ 	.short	0x0101


	//----- nvinfo : EIATTR_VRC_CTA_INIT_COUNT
	.align		4
        /*0054*/ 	.byte	0x02, 0x4a
	.zero		1
	.zero		1


	//----- nvinfo : EIATTR_EXIT_INSTR_OFFSETS
	.align		4
        /*0058*/ 	.byte	0x04, 0x1c
        /*005a*/ 	.short	(.L_103 - .L_102)


	//   ....[0]....
.L_102:
        /*005c*/ 	.word	0x00000070


	//   ....[1]....
        /*0060*/ 	.word	0x00000130


	//----- nvinfo : EIATTR_CBANK_PARAM_SIZE
	.align		4
.L_103:
        /*0064*/ 	.byte	0x03, 0x19
        /*0066*/ 	.short	0x001c


	//----- nvinfo : EIATTR_PARAM_CBANK
	.align		4
        /*0068*/ 	.byte	0x04, 0x0a
        /*006a*/ 	.short	(.L_105 - .L_104)
	.align		4
.L_104:
        /*006c*/ 	.word	index@(.nv.constant0._Z18mark_candidates_1dPKiiPhi)
        /*0070*/ 	.short	0x0380
        /*0072*/ 	.short	0x001c


	//----- nvinfo : EIATTR_SW_WAR
	.align		4
.L_105:
        /*0074*/ 	.byte	0x04, 0x36
        /*0076*/ 	.short	(.L_107 - .L_106)
.L_106:
        /*0078*/ 	.word	0x00000008
.L_107:


//--------------------- .nv.info._Z9jump_oncePii  --------------------------
	.section	.nv.info._Z9jump_oncePii,"",@"SHT_CUDA_INFO"
	.sectionflags	@""
	.align	4


	//----- nvinfo : EIATTR_CUDA_API_VERSION
	.align		4
        /*0000*/ 	.byte	0x04, 0x37
        /*0002*/ 	.short	(.L_109 - .L_108)
.L_108:
        /*0004*/ 	.word	0x00000082


	//----- nvinfo : EIATTR_KPARAM_INFO
	.align		4
.L_109:
        /*0008*/ 	.byte	0x04, 0x17
        /*000a*/ 	.short	(.L_111 - .L_110)
.L_110:
        /*000c*/ 	.word	0x00000000
        /*0010*/ 	.short	0x0001
        /*0012*/ 	.short	0x0008
        /*0014*/ 	.byte	0x00, 0xf0, 0x11, 0x00


	//----- nvinfo : EIATTR_KPARAM_INFO
	.align		4
.L_111:
        /*0018*/ 	.byte	0x04, 0x17
        /*001a*/ 	.short	(.L_113 - .L_112)
.L_112:
        /*001c*/ 	.word	0x00000000
        /*0020*/ 	.short	0x0000
        /*0022*/ 	.short	0x0000
        /*0024*/ 	.byte	0x00, 0xf5, 0x21, 0x00


	//----- nvinfo : EIATTR_SPARSE_MMA_MASK
	.align		4
.L_113:
        /*0028*/ 	.byte	0x03, 0x50
        /*002a*/ 	.short	0x0000


	//----- nvinfo : EIATTR_MAXREG_COUNT
	.align		4
        /*002c*/ 	.byte	0x03, 0x1b
        /*002e*/ 	.short	0x00ff


	//----- nvinfo : EIATTR_MERCURY_ISA_VERSION
	.align		4
        /*0030*/ 	.byte	0x03, 0x5f
        /*0032*/ 	.short	0x0101


	//----- nvinfo : EIATTR_VRC_CTA_INIT_COUNT
	.align		4
        /*0034*/ 	.byte	0x02, 0x4a
	.zero		1
	.zero		1


	//----- nvinfo : EIATTR_EXIT_INSTR_OFFSETS
	.align		4
        /*0038*/ 	.byte	0x04, 0x1c
        /*003a*/ 	.short	(.L_115 - .L_114)


	//   ....[0]....
.L_114:
        /*003c*/ 	.word	0x00000070


	//   ....[1]....
        /*0040*/ 	.word	0x000000f0


	//----- nvinfo : EIATTR_CBANK_PARAM_SIZE
	.align		4
.L_115:
        /*0044*/ 	.byte	0x03, 0x19
        /*0046*/ 	.short	0x000c


	//----- nvinfo : EIATTR_PARAM_CBANK
	.align		4
        /*0048*/ 	.byte	0x04, 0x0a
        /*004a*/ 	.short	(.L_117 - .L_116)
	.align		4
.L_116:
        /*004c*/ 	.word	index@(.nv.constant0._Z9jump_oncePii)
        /*0050*/ 	.short	0x0380
        /*0052*/ 	.short	0x000c


	//----- nvinfo : EIATTR_SW_WAR
	.align		4
.L_117:
        /*0054*/ 	.byte	0x04, 0x36
        /*0056*/ 	.short	(.L_119 - .L_118)
.L_118:
        /*0058*/ 	.word	0x00000008
.L_119:


//--------------------- .nv.info._Z8build_fQPKiS0_iPi --------------------------
	.section	.nv.info._Z8build_fQPKiS0_iPi,"",@"SHT_CUDA_INFO"
	.sectionflags	@""
	.align	4


	//----- nvinfo : EIATTR_CUDA_API_VERSION
	.align		4
        /*0000*/ 	.byte	0x04, 0x37
        /*0002*/ 	.short	(.L_121 - .L_120)
.L_120:
        /*0004*/ 	.word	0x00000082


	//----- nvinfo : EIATTR_KPARAM_INFO
	.align		4
.L_121:
        /*0008*/ 	.byte	0x04, 0x17
        /*000a*/ 	.short	(.L_123 - .L_122)
.L_122:
        /*000c*/ 	.word	0x00000000
        /*0010*/ 	.short	0x0003
        /*0012*/ 	.short	0x0018
        /*0014*/ 	.byte	0x00, 0xf5, 0x21, 0x00


	//----- nvinfo : EIATTR_KPARAM_INFO
	.align		4
.L_123:
        /*0018*/ 	.byte	0x04, 0x17
        /*001a*/ 	.short	(.L_125 - .L_124)
.L_124:
        /*001c*/ 	.word	0x00000000
        /*0020*/ 	.short	0x0002
        /*0022*/ 	.short	0x0010
        /*0024*/ 	.byte	0x00, 0xf0, 0x11, 0x00


	//----- nvinfo : EIATTR_KPARAM_INFO
	.align		4
.L_125:
        /*0028*/ 	.byte	0x04, 0x17
        /*002a*/ 	.short	(.L_127 - .L_126)
.L_126:
        /*002c*/ 	.word	0x00000000
        /*0030*/ 	.short	0x0001
        /*0032*/ 	.short	0x0008
        /*0034*/ 	.byte	0x00, 0xf5, 0x21, 0x00


	//----- nvinfo : EIATTR_KPARAM_INFO
	.align		4
.L_127:
        /*0038*/ 	.byte	0x04, 0x17
        /*003a*/ 	.short	(.L_129 - .L_128)
.L_128:
        /*003c*/ 	.word	0x00000000
        /*0040*/ 	.short	0x0000
        /*0042*/ 	.short	0x0000
        /*0044*/ 	.byte	0x00, 0xf5, 0x21, 0x00


	//----- nvinfo : EIATTR_SPARSE_MMA_MASK
	.align		4
.L_129:
        /*0048*/ 	.byte	0x03, 0x50
        /*004a*/ 	.short	0x0000


	//----- nvinfo : EIATTR_MAXREG_COUNT
	.align		4
        /*004c*/ 	.byte	0x03, 0x1b
        /*004e*/ 	.short	0x00ff


	//----- nvinfo : EIATTR_MERCURY_ISA_VERSION
	.align		4
        /*0050*/ 	.byte	0x03, 0x5f
        /*0052*/ 	.short	0x0101


	//----- nvinfo : EIATTR_VRC_CTA_INIT_COUNT
	.align		4
        /*0054*/ 	.byte	0x02, 0x4a
	.zero		1
	.zero		1


	//----- nvinfo : EIATTR_EXIT_INSTR_OFFSETS
	.align		4
        /*0058*/ 	.byte	0x04, 0x1c
        /*005a*/ 	.short	(.L_131 - .L_130)


	//   ....[0]....
.L_130:
        /*005c*/ 	.word	0x00000070


	//   ....[1]....
        /*0060*/ 	.word	0x00000100


	//   ....[2]....
        /*0064*/ 	.word	0x00000180


	//   ....[3]....
        /*0068*/ 	.word	0x000001c0


	//----- nvinfo : EIATTR_CBANK_PARAM_SIZE
	.align		4
.L_131:
        /*006c*/ 	.byte	0x03, 0x19
        /*006e*/ 	.short	0x0020


	//----- nvinfo : EIATTR_PARAM_CBANK
	.align		4
        /*0070*/ 	.byte	0x04, 0x0a
        /*0072*/ 	.short	(.L_133 - .L_132)
	.align		4
.L_132:
        /*0074*/ 	.word	index@(.nv.constant0._Z8build_fQPKiS0_iPi)
        /*0078*/ 	.short	0x0380
        /*007a*/ 	.short	0x0020


	//----- nvinfo : EIATTR_SW_WAR
	.align		4
.L_133:
        /*007c*/ 	.byte	0x04, 0x36
        /*007e*/ 	.short	(.L_135 - .L_134)
.L_134:
        /*0080*/ 	.word	0x00000008
.L_135:


//--------------------- .nv.info._Z8build_fRPKiS0_iPi --------------------------
	.section	.nv.info._Z8build_fRPKiS0_iPi,"",@"SHT_CUDA_INFO"
	.sectionflags	@""
	.align	4


	//----- nvinfo : EIATTR_CUDA_API_VERSION
	.align		4
        /*0000*/ 	.byte	0x04, 0x37
        /*0002*/ 	.short	(.L_137 - .L_136)
.L_136:
        /*0004*/ 	.word	0x00000082


	//----- nvinfo : EIATTR_KPARAM_INFO
	.align		4
.L_137:
        /*0008*/ 	.byte	0x04, 0x17
        /*000a*/ 	.short	(.L_139 - .L_138)
.L_138:
        /*000c*/ 	.word	0x00000000
        /*0010*/ 	.short	0x0003
        /*0012*/ 	.short	0x0018
        /*0014*/ 	.byte	0x00, 0xf5, 0x21, 0x00


	//----- nvinfo : EIATTR_KPARAM_INFO
	.align		4
.L_139:
        /*0018*/ 	.byte	0x04, 0x17
        /*001a*/ 	.short	(.L_141 - .L_140)
.L_140:
        /*001c*/ 	.word	0x00000000
        /*0020*/ 	.short	0x0002
        /*0022*/ 	.short	0x0010
        /*0024*/ 	.byte	0x00, 0xf0, 0x11, 0x00


	//----- nvinfo : EIATTR_KPARAM_INFO
	.align		4
.L_141:
        /*0028*/ 	.byte	0x04, 0x17
        /*002a*/ 	.short	(.L_143 - .L_142)
.L_142:
        /*002c*/ 	.word	0x00000000
        /*0030*/ 	.short	0x0001
        /*0032*/ 	.short	0x0008
        /*0034*/ 	.byte	0x00, 0xf5, 0x21, 0x00


	//----- nvinfo : EIATTR_KPARAM_INFO
	.align		4
.L_143:
        /*0038*/ 	.byte	0x04, 0x17
        /*003a*/ 	.short	(.L_145 - .L_144)
.L_144:
        /*003c*/ 	.word	0x00000000
        /*0040*/ 	.short	0x0000
        /*0042*/ 	.short	0x0000
        /*0044*/ 	.byte	0x00, 0xf5, 0x21, 0x00


	//----- nvinfo : EIATTR_SPARSE_MMA_MASK
	.align		4
.L_145:
        /*0048*/ 	.byte	0x03, 0x50
        /*004a*/ 	.short	0x0000


	//----- nvinfo : EIATTR_MAXREG_COUNT
	.align		4
        /*004c*/ 	.byte	0x03, 0x1b
        /*004e*/ 	.short	0x00ff


	//----- nvinfo : EIATTR_MERCURY_ISA_VERSION
	.align		4
        /*0050*/ 	.byte	0x03, 0x5f
        /*0052*/ 	.short	0x0101


	//----- nvinfo : EIATTR_VRC_CTA_INIT_COUNT
	.align		4
        /*0054*/ 	.byte	0x02, 0x4a
	.zero		1
	.zero		1


	//----- nvinfo : EIATTR_EXIT_INSTR_OFFSETS
	.align		4
        /*0058*/ 	.byte	0x04, 0x1c
        /*005a*/ 	.short	(.L_147 - .L_146)


	//   ....[0]....
.L_146:
        /*005c*/ 	.word	0x00000070


	//   ....[1]....
        /*0060*/ 	.word	0x00000100


	//   ....[2]....
        /*0064*/ 	.word	0x00000180


	//   ....[3]....
        /*0068*/ 	.word	0x000001c0


	//----- nvinfo : EIATTR_CBANK_PARAM_SIZE
	.align		4
.L_147:
        /*006c*/ 	.byte	0x03, 0x19
        /*006e*/ 	.short	0x0020


	//----- nvinfo : EIATTR_PARAM_CBANK
	.align		4
        /*0070*/ 	.byte	0x04, 0x0a
        /*0072*/ 	.short	(.L_149 - .L_148)
	.align		4
.L_148:
        /*0074*/ 	.word	index@(.nv.constant0._Z8build_fRPKiS0_iPi)
        /*0078*/ 	.short	0x0380
        /*007a*/ 	.short	0x0020


	//----- nvinfo : EIATTR_SW_WAR
	.align		4
.L_149:
        /*007c*/ 	.byte	0x04, 0x36
        /*007e*/ 	.short	(.L_151 - .L_150)
.L_150:
        /*0080*/ 	.word	0x00000008
.L_151:


//--------------------- .nv.callgraph             --------------------------
	.section	.nv.callgraph,"",@"SHT_CUDA_CALLGRAPH"
	.align	4
	.sectionentsize	8
	.align		4
        /*0000*/ 	.word	0x00000000
	.align		4
        /*0004*/ 	.word	0xffffffff
	.align		4
        /*0008*/ 	.word	0x00000000
	.align		4
        /*000c*/ 	.word	0xfffffffe
	.align		4
        /*0010*/ 	.word	0x00000000
	.align		4
        /*0014*/ 	.word	0xfffffffd
	.align		4
        /*0018*/ 	.word	0x00000000
	.align		4
        /*001c*/ 	.word	0xfffffffc


//--------------------- .text._Z19flip_specific_pairsPiPKiS1_ii --------------------------
	.section	.text._Z19flip_specific_pairsPiPKiS1_ii,"ax",@progbits
	.align	128
        .global         _Z19flip_specific_pairsPiPKiS1_ii
        .type           _Z19flip_specific_pairsPiPKiS1_ii,@function
        .size           _Z19flip_specific_pairsPiPKiS1_ii,(.L_x_7 - _Z19flip_specific_pairsPiPKiS1_ii)
        .other          _Z19flip_specific_pairsPiPKiS1_ii,@"STO_CUDA_ENTRY STV_DEFAULT"
_Z19flip_specific_pairsPiPKiS1_ii:
.text._Z19flip_specific_pairsPiPKiS1_ii:
[----:B------:R-:W-:Y:S01]  /*0000*/  LDC R1, c[0x0][0x37c] ;  /* 0x0000df00ff017b82 */ /* 0x000fe20000000800 */
[----:B------:R-:W0:Y:S07]  /*0010*/  S2R R0, SR_TID.X ;  /* 0x0000000000007919 */ /* 0x000e2e0000002100 */
[----:B------:R-:W0:Y:S01]  /*0020*/  S2UR UR4, SR_CTAID.X ;  /* 0x00000000000479c3 */ /* 0x000e220000002500 */
[----:B------:R-:W1:Y:S07]  /*0030*/  LDCU UR5, c[0x0][0x398] ;  /* 0x00007300ff0577ac */ /* 0x000e6e0008000800 */
[----:B------:R-:W0:Y:S02]  /*0040*/  LDC R7, c[0x0][0x360] ;  /* 0x0000d800ff077b82 */ /* 0x000e240000000800 */
[----:B0-----:R-:W-:-:S05]  /*0050*/  IMAD R7, R7, UR4, R0 ;  /* 0x0000000407077c24 */ /* 0x001fca000f8e0200 */
[----:B-1----:R-:W-:-:S13]  /*0060*/  ISETP.GE.AND P0, PT, R7, UR5, PT ;  /* 0x0000000507007c0c */ /* 0x002fda000bf06270 */
[----:B------:R-:W-:Y:S05]  /*0070*/  @P0 EXIT ;  /* 0x000000000000094d */ /* 0x000fea0003800000 */
[----:B------:R-:W0:Y:S01]  /*0080*/  LDC.64 R2, c[0x0][0x388] ;  /* 0x0000e200ff027b82 */ /* 0x000e220000000a00 */
[----:B------:R-:W1:Y:S01]  /*0090*/  LDCU.64 UR4, c[0x0][0x358] ;  /* 0x00006b00ff0477ac */ /* 0x000e620008000a00 */
[----:B------:R-:W2:Y:S06]  /*00a0*/  LDCU UR6, c[0x0][0x39c] ;  /* 0x00007380ff0677ac */ /* 0x000eac0008000800 */
[----:B------:R-:W3:Y:S01]  /*00b0*/  LDC.64 R4, c[0x0][0x390] ;  /* 0x0000e400ff047b82 */ /* 0x000ee20000000a00 */
[----:B0-----:R-:W-:-:S06]  /*00c0*/  IMAD.WIDE R2, R7, 0x4, R2 ;  /* 0x0000000407027825 */ /* 0x001fcc00078e0202 */
[----:B-1----:R-:W2:Y:S01]  /*00d0*/  LDG.E R2, desc[UR4][R2.64] ;  /* 0x0000000402027981 */ /* 0x002ea2000c1e1900 */
[----:B---3--:R-:W-:Y:S02]  /*00e0*/  IMAD.WIDE R4, R7, 0x4, R4 ;  /* 0x0000000407047825 */ /* 0x008fe400078e0204 */
[----:B------:R-:W0:Y:S04]  /*00f0*/  LDC.64 R6, c[0x0][0x380] ;  /* 0x0000e000ff067b82 */ /* 0x000e280000000a00 */
[----:B------:R-:W2:Y:S02]  /*0100*/  LDG.E R5, desc[UR4][R4.64] ;  /* 0x0000000404057981 */ /* 0x000ea4000c1e1900 */
[----:B--2---:R-:W-:-:S04]  /*0110*/  IMAD R9, R5, UR6, R2 ;  /* 0x0000000605097c24 */ /* 0x004fc8000f8e0202 */
[----:B0-----:R-:W-:-:S05]  /*0120*/  IMAD.WIDE R6, R9, 0x4, R6 ;  /* 0x0000000409067825 */ /* 0x001fca00078e0206 */
[----:B------:R-:W2:Y:S02]  /*0130*/  LDG.E R0, desc[UR4][R6.64] ;  /* 0x0000000406007981 */ /* 0x000ea4000c1e1900 */
[----:B--2---:R-:W-:-:S05]  /*0140*/  IADD3 R9, PT, PT, -R0, 0x1, RZ ;  /* 0x0000000100097810 */ /* 0x004fca0007ffe1ff */
[----:B------:R-:W-:Y:S01]  /*0150*/  STG.E desc[UR4][R6.64], R9 ;  /* 0x0000000906007986 */ /* 0x000fe2000c101904 */
[----:B------:R-:W-:Y:S05]  /*0160*/  EXIT ;  /* 0x000000000000794d */ /* 0x000fea0003800000 */
.L_x_0:
[----:B------:R-:W-:-:S00]  /*0170*/  BRA `(.L_x_0) ;  /* 0xfffffffc00fc7947 */ /* 0x000fc0000383ffff */
[----:B------:R-:W-:-:S00]  /*0180*/  NOP ;  /* 0x0000000000007918 */ /* 0x000fc00000000000 */
[----:B------:R-:W-:-:S00]  /*0190*/  NOP ;  /* 0x0000000000007918 */ /* 0x000fc00000000000 */
[----:B------:R-:W-:-:S00]  /*01a0*/  NOP ;  /* 0x0000000000007918 */ /* 0x000fc00000000000 */
[----:B------:R-:W-:-:S00]  /*01b0*/  NOP ;  /* 0x0000000000007918 */ /* 0x000fc00000000000 */
[----:B------:R-:W-:-:S00]  /*01c0*/  NOP ;  /* 0x0000000000007918 */ /* 0x000fc00000000000 */
[----:B------:R-:W-:-:S00]  /*01d0*/  NOP ;  /* 0x0000000000007918 */ /* 0x000fc00000000000 */
[----:B------:R-:W-:-:S00]  /*01e0*/  NOP ;  /* 0x0000000000007918 */ /* 0x000fc00000000000 */
[----:B------:R-:W-:-:S00]  /*01f0*/  NOP ;  /* 0x0000000000007918 */ /* 0x000fc00000000000 */
.L_x_7:


//--------------------- .text._Z17finalize_cycle_1dPKhS0_Phi --------------------------
	.section	.text._Z17finalize_cycle_1dPKhS0_Phi,"ax",@progbits
	.align	128
        .global         _Z17finalize_cycle_1dPKhS0_Phi
        .type           _Z17finalize_cycle_1dPKhS0_Phi,@function
        .size           _Z17finalize_cycle_1dPKhS0_Phi,(.L_x_8 - _Z17finalize_cycle_1dPKhS0_Phi)
        .other          _Z17finalize_cycle_1dPKhS0_Phi,@"STO_CUDA_ENTRY STV_DEFAULT"
_Z17finalize_cycle_1dPKhS0_Phi:
.text._Z17finalize_cycle_1dPKhS0_Phi:
        /* <DEDUP_REMOVED lines=8> */
[----:B------:R-:W0:Y:S01]  /*0080*/  LDCU.64 UR6, c[0x0][0x380] ;  /* 0x00007000ff0677ac */ /* 0x000e220008000a00 */
[----:B------:R-:W-:Y:S01]  /*0090*/  SHF.R.S32.HI R0, RZ, 0x1f, R7 ;  /* 0x0000001fff007819 */ /* 0x000fe20000011407 */
[----:B------:R-:W1:Y:S01]  /*00a0*/  LDCU.64 UR4, c[0x0][0x358] ;  /* 0x00006b00ff0477ac */ /* 0x000e620008000a00 */
[----:B0-----:R-:W-:-:S04]  /*00b0*/  IADD3 R2, P0, PT, R7, UR6, RZ ;  /* 0x0000000607027c10 */ /* 0x001fc8000ff1e0ff */
[----:B------:R-:W-:Y:S01]  /*00c0*/  IADD3.X R3, PT, PT, R0, UR7, RZ, P0, !PT ;  /* 0x0000000700037c10 */ /* 0x000fe200087fe4ff */
[----:B------:R-:W0:Y:S04]  /*00d0*/  LDCU.64 UR6, c[0x0][0x390] ;  /* 0x00007200ff0677ac */ /* 0x000e280008000a00 */
[----:B-1----:R-:W2:Y:S02]  /*00e0*/  LDG.E.U8 R2, desc[UR4][R2.64] ;  /* 0x0000000402027981 */ /* 0x002ea4000c1e1100 */
[----:B--2---:R-:W-:-:S13]  /*00f0*/  ISETP.NE.AND P0, PT, R2, RZ, PT ;  /* 0x000000ff0200720c */ /* 0x004fda0003f05270 */
[----:B------:R-:W1:Y:S02]  /*0100*/  @P0 LDC.64 R4, c[0x0][0x388] ;  /* 0x0000e200ff040b82 */ /* 0x000e640000000a00 */
[----:B-1----:R-:W-:-:S05]  /*0110*/  @P0 IADD3 R4, P1, PT, R7, R4, RZ ;  /* 0x0000000407040210 */ /* 0x002fca0007f3e0ff */
[----:B------:R-:W-:-:S05]  /*0120*/  @P0 IMAD.X R5, R0, 0x1, R5, P1 ;  /* 0x0000000100050824 */ /* 0x000fca00008e0605 */
[----:B------:R-:W2:Y:S01]  /*0130*/  @P0 LDG.E.U8 R4, desc[UR4][R4.64] ;  /* 0x0000000404040981 */ /* 0x000ea2000c1e1100 */
[----:B0-----:R-:W-:-:S04]  /*0140*/  IADD3 R6, P1, PT, R7, UR6, RZ ;  /* 0x0000000607067c10 */ /* 0x001fc8000ff3e0ff */
[----:B------:R-:W-:Y:S02]  /*0150*/  IADD3.X R7, PT, PT, R0, UR7, RZ, P1, !PT ;  /* 0x0000000700077c10 */ /* 0x000fe40008ffe4ff */
[----:B--2---:R-:W-:-:S04]  /*0160*/  ISETP.NE.AND P0, PT, R4, RZ, P0 ;  /* 0x000000ff0400720c */ /* 0x004fc80000705270 */
[----:B------:R-:W-:-:S05]  /*0170*/  SEL R9, RZ, 0x1, !P0 ;  /* 0x00000001ff097807 */ /* 0x000fca0004000000 */
[----:B------:R-:W-:Y:S01]  /*0180*/  STG.E.U8 desc[UR4][R6.64], R9 ;  /* 0x0000000906007986 */ /* 0x000fe2000c101104 */
[----:B------:R-:W-:Y:S05]  /*0190*/  EXIT ;  /* 0x000000000000794d */ /* 0x000fea0003800000 */
.L_x_1:
        /* <DEDUP_REMOVED lines=14> */
.L_x_8:


//--------------------- .text._Z10flag_predsPKhPKiPhi --------------------------
	.section	.text._Z10flag_predsPKhPKiPhi,"ax",@progbits
	.align	128
        .global         _Z10flag_predsPKhPKiPhi
        .type           _Z10flag_predsPKhPKiPhi,@function
        .size           _Z10flag_predsPKhPKiPhi,(.L_x_9 - _Z10flag_predsPKhPKiPhi)
        .other          _Z10flag_predsPKhPKiPhi,@"STO_CUDA_ENTRY STV_DEFAULT"
_Z10flag_predsPKhPKiPhi:
.text._Z10flag_predsPKhPKiPhi:
        /* <DEDUP_REMOVED lines=9> */
[----:B------:R-:W1:Y:S01]  /*0090*/  LDCU.64 UR4, c[0x0][0x358] ;  /* 0x00006b00ff0477ac */ /* 0x000e620008000a00 */
[----:B0-----:R-:W-:-:S04]  /*00a0*/  IADD3 R2, P0, PT, R5, UR6, RZ ;  /* 0x0000000605027c10 */ /* 0x001fc8000ff1e0ff */
[----:B------:R-:W-:-:S05]  /*00b0*/  LEA.HI.X.SX32 R3, R5, UR7, 0x1, P0 ;  /* 0x0000000705037c11 */ /* 0x000fca00080f0eff */
[----:B-1----:R-:W2:Y:S02]  /*00c0*/  LDG.E.U8 R2, desc[UR4][R2.64] ;  /* 0x0000000402027981 */ /* 0x002ea4000c1e1100 */
[----:B--2---:R-:W-:-:S13]  /*00d0*/  ISETP.NE.AND P0, PT, R2, RZ, PT ;  /* 0x000000ff0200720c */ /* 0x004fda0003f05270 */
[----:B------:R-:W-:Y:S05]  /*00e0*/  @!P0 EXIT ;  /* 0x000000000000894d */ /* 0x000fea0003800000 */
[----:B------:R-:W0:Y:S01]  /*00f0*/  LDC.64 R2, c[0x0][0x388] ;  /* 0x0000e200ff027b82 */ /* 0x000e220000000a00 */
[----:B------:R-:W1:Y:S01]  /*0100*/  LDCU.64 UR6, c[0x0][0x390] ;  /* 0x00007200ff0677ac */ /* 0x000e620008000a00 */
[----:B0-----:R-:W-:-:S06]  /*0110*/  IMAD.WIDE R2, R5, 0x4, R2 ;  /* 0x0000000405027825 */ /* 0x001fcc00078e0202 */
[----:B------:R-:W1:Y:S01]  /*0120*/  LDG.E R2, desc[UR4][R2.64] ;  /* 0x0000000402027981 */ /* 0x000e62000c1e1900 */
[----:B------:R-:W-:Y:S01]  /*0130*/  IMAD.MOV.U32 R0, RZ, RZ, 0x1 ;  /* 0x00000001ff007424 */ /* 0x000fe200078e00ff */
[----:B-1----:R-:W-:-:S04]  /*0140*/  IADD3 R4, P0, PT, R2, UR6, RZ ;  /* 0x0000000602047c10 */ /* 0x002fc8000ff1e0ff */
[----:B------:R-:W-:-:S05]  /*0150*/  LEA.HI.X.SX32 R5, R2, UR7, 0x1, P0 ;  /* 0x0000000702057c11 */ /* 0x000fca00080f0eff */
[----:B------:R-:W-:Y:S01]  /*0160*/  STG.E.U8 desc[UR4][R4.64], R0 ;  /* 0x0000000004007986 */ /* 0x000fe2000c101104 */
[----:B------:R-:W-:Y:S05]  /*0170*/  EXIT ;  /* 0x000000000000794d */ /* 0x000fea0003800000 */
.L_x_2:
        /* <DEDUP_REMOVED lines=16> */
.L_x_9:


//--------------------- .text._Z18mark_candidates_1dPKiiPhi --------------------------
	.section	.text._Z18mark_candidates_1dPKiiPhi,"ax",@progbits
	.align	128
        .global         _Z18mark_candidates_1dPKiiPhi
        .type           _Z18mark_candidates_1dPKiiPhi,@function
        .size           _Z18mark_candidates_1dPKiiPhi,(.L_x_10 - _Z18mark_candidates_1dPKiiPhi)
        .other          _Z18mark_candidates_1dPKiiPhi,@"STO_CUDA_ENTRY STV_DEFAULT"
_Z18mark_candidates_1dPKiiPhi:
.text._Z18mark_candidates_1dPKiiPhi:
        /* <DEDUP_REMOVED lines=10> */
[----:B------:R-:W2:Y:S01]  /*00a0*/  LDCU.64 UR8, c[0x0][0x390] ;  /* 0x00007200ff0877ac */ /* 0x000ea20008000a00 */
[----:B------:R-:W3:Y:S01]  /*00b0*/  LDCU UR6, c[0x0][0x388] ;  /* 0x00007100ff0677ac */ /* 0x000ee20008000800 */
[----:B0-----:R-:W-:-:S06]  /*00c0*/  IMAD.WIDE R2, R5, 0x4, R2 ;  /* 0x0000000405027825 */ /* 0x001fcc00078e0202 */
[----:B-1----:R-:W3:Y:S01]  /*00d0*/  LDG.E R2, desc[UR4][R2.64] ;  /* 0x0000000402027981 */ /* 0x002ee2000c1e1900 */
[----:B--2---:R-:W-:-:S04]  /*00e0*/  IADD3 R4, P1, PT, R5, UR8, RZ ;  /* 0x0000000805047c10 */ /* 0x004fc8000ff3e0ff */
[----:B------:R-:W-:Y:S02]  /*00f0*/  LEA.HI.X.SX32 R5, R5, UR9, 0x1, P1 ;  /* 0x0000000905057c11 */ /* 0x000fe400088f0eff */
[----:B---3--:R-:W-:-:S04]  /*0100*/  ISETP.NE.AND P0, PT, R2, UR6, PT ;  /* 0x0000000602007c0c */ /* 0x008fc8000bf05270 */
[----:B------:R-:W-:-:S05]  /*0110*/  SEL R7, RZ, 0x1, P0 ;  /* 0x00000001ff077807 */ /* 0x000fca0000000000 */
[----:B------:R-:W-:Y:S01]  /*0120*/  STG.E.U8 desc[UR4][R4.64], R7 ;  /* 0x0000000704007986 */ /* 0x000fe2000c101104 */
[----:B------:R-:W-:Y:S05]  /*0130*/  EXIT ;  /* 0x000000000000794d */ /* 0x000fea0003800000 */
.L_x_3:
        /* <DEDUP_REMOVED lines=12> */
.L_x_10:


//--------------------- .text._Z9jump_oncePii     --------------------------
	.section	.text._Z9jump_oncePii,"ax",@progbits
	.align	128
        .global         _Z9jump_oncePii
        .type           _Z9jump_oncePii,@function
        .size           _Z9jump_oncePii,(.L_x_11 - _Z9jump_oncePii)
        .other          _Z9jump_oncePii,@"STO_CUDA_ENTRY STV_DEFAULT"
_Z9jump_oncePii:
.text._Z9jump_oncePii:
        /* <DEDUP_REMOVED lines=10> */
[----:B0-----:R-:W-:-:S05]  /*00a0*/  IMAD.WIDE R2, R3, 0x4, R4 ;  /* 0x0000000403027825 */ /* 0x001fca00078e0204 */
[----:B-1----:R-:W2:Y:S02]  /*00b0*/  LDG.E R7, desc[UR4][R2.64] ;  /* 0x0000000402077981 */ /* 0x002ea4000c1e1900 */
[----:B--2---:R-:W-:-:S06]  /*00c0*/  IMAD.WIDE R4, R7, 0x4, R4 ;  /* 0x0000000407047825 */ /* 0x004fcc00078e0204 */
[----:B------:R-:W2:Y:S04]  /*00d0*/  LDG.E R5, desc[UR4][R4.64] ;  /* 0x0000000404057981 */ /* 0x000ea8000c1e1900 */
[----:B--2---:R-:W-:Y:S01]  /*00e0*/  STG.E desc[UR4][R2.64], R5 ;  /* 0x0000000502007986 */ /* 0x004fe2000c101904 */
[----:B------:R-:W-:Y:S05]  /*00f0*/  EXIT ;  /* 0x000000000000794d */ /* 0x000fea0003800000 */
.L_x_4:
        /* <DEDUP_REMOVED lines=16> */
.L_x_11:


//--------------------- .text._Z8build_fQPKiS0_iPi --------------------------
	.section	.text._Z8build_fQPKiS0_iPi,"ax",@progbits
	.align	128
        .global         _Z8build_fQPKiS0_iPi
        .type           _Z8build_fQPKiS0_iPi,@function
        .size           _Z8build_fQPKiS0_iPi,(.L_x_12 - _Z8build_fQPKiS0_iPi)
        .other          _Z8build_fQPKiS0_iPi,@"STO_CUDA_ENTRY STV_DEFAULT"
_Z8build_fQPKiS0_iPi:
.text._Z8build_fQPKiS0_iPi:
        /* <DEDUP_REMOVED lines=12> */
[----:B--2---:R-:W-:-:S13]  /*00c0*/  ISETP.GE.AND P0, PT, R9, UR6, PT ;  /* 0x0000000609007c0c */ /* 0x004fda000bf06270 */
[----:B------:R-:W0:Y:S02]  /*00d0*/  @P0 LDC.64 R4, c[0x0][0x398] ;  /* 0x0000e600ff040b82 */ /* 0x000e240000000a00 */
[----:B0-----:R-:W-:-:S05]  /*00e0*/  @P0 IMAD.WIDE R4, R7, 0x4, R4 ;  /* 0x0000000407040825 */ /* 0x001fca00078e0204 */
[----:B------:R0:W-:Y:S01]  /*00f0*/  @P0 STG.E desc[UR4][R4.64], R7 ;  /* 0x0000000704000986 */ /* 0x0001e2000c101904 */
[----:B------:R-:W-:Y:S05]  /*0100*/  @P0 EXIT ;  /* 0x000000000000094d */ /* 0x000fea0003800000 */
[----:B------:R-:W1:Y:S02]  /*0110*/  LDC.64 R2, c[0x0][0x380] ;  /* 0x0000e000ff027b82 */ /* 0x000e640000000a00 */
[----:B-1----:R-:W-:-:S05]  /*0120*/  IMAD.WIDE R2, R9, 0x4, R2 ;  /* 0x0000000409027825 */ /* 0x002fca00078e0202 */
[----:B------:R-:W2:Y:S02]  /*0130*/  LDG.E R9, desc[UR4][R2.64] ;  /* 0x0000000402097981 */ /* 0x000ea4000c1e1900 */
[----:B--2---:R-:W-:-:S13]  /*0140*/  ISETP.GE.AND P0, PT, R9, UR6, PT ;  /* 0x0000000609007c0c */ /* 0x004fda000bf06270 */
[----:B0-----:R-:W0:Y:S02]  /*0150*/  @P0 LDC.64 R4, c[0x0][0x398] ;  /* 0x0000e600ff040b82 */ /* 0x001e240000000a00 */
[----:B0-----:R-:W-:-:S05]  /*0160*/  @P0 IMAD.WIDE R4, R7, 0x4, R4 ;  /* 0x0000000407040825 */ /* 0x001fca00078e0204 */
[----:B------:R0:W-:Y:S01]  /*0170*/  @P0 STG.E desc[UR4][R4.64], R7 ;  /* 0x0000000704000986 */ /* 0x0001e2000c101904 */
[----:B------:R-:W-:Y:S05]  /*0180*/  @P0 EXIT ;  /* 0x000000000000094d */ /* 0x000fea0003800000 */
[----:B------:R-:W1:Y:S02]  /*0190*/  LDC.64 R2, c[0x0][0x398] ;  /* 0x0000e600ff027b82 */ /* 0x000e640000000a00 */
[----:B-1----:R-:W-:-:S05]  /*01a0*/  IMAD.WIDE R2, R7, 0x4, R2 ;  /* 0x0000000407027825 */ /* 0x002fca00078e0202 */
[----:B------:R-:W-:Y:S01]  /*01b0*/  STG.E desc[UR4][R2.64], R9 ;  /* 0x0000000902007986 */ /* 0x000fe2000c101904 */
[----:B------:R-:W-:Y:S05]  /*01c0*/  EXIT ;  /* 0x000000000000794d */ /* 0x000fea0003800000 */
.L_x_5:
        /* <DEDUP_REMOVED lines=11> */
.L_x_12:


//--------------------- .text._Z8build_fRPKiS0_iPi --------------------------
	.section	.text._Z8build_fRPKiS0_iPi,"ax",@progbits
	.align	128
        .global         _Z8build_fRPKiS0_iPi
        .type           _Z8build_fRPKiS0_iPi,@function
        .size           _Z8build_fRPKiS0_iPi,(.L_x_13 - _Z8build_fRPKiS0_iPi)
        .other          _Z8build_fRPKiS0_iPi,@"STO_CUDA_ENTRY STV_DEFAULT"
_Z8build_fRPKiS0_iPi:
.text._Z8build_fRPKiS0_iPi:
        /* <DEDUP_REMOVED lines=29> */
.L_x_6:
        /* <DEDUP_REMOVED lines=11> */
.L_x_13:


//--------------------- .nv.shared.reserved.0     --------------------------
	.section	.nv.shared.reserved.0,"aw",@nobits
	.weak		__nv_reservedSMEM_offset_0_alias
	.size		__nv_reservedSMEM_offset_0_alias, 0, 64
	.other		__nv_reservedSMEM_offset_0_alias,@"STO_CUDA_RESERVED_SHARED STV_DEFAULT"
__nv_reservedSMEM_offset_0_alias:
	.zero		0
	.zero		64


//--------------------- .nv.constant0._Z19flip_specific_pairsPiPKiS1_ii --------------------------
	.section	.nv.constant0._Z19flip_specific_pairsPiPKiS1_ii,"a",@progbits
	.sectionflags	@""
	.align	4
.nv.constant0._Z19flip_specific_pairsPiPKiS1_ii:
	.zero		928


//--------------------- .nv.constant0._Z17finalize_cycle_1dPKhS0_Phi --------------------------
	.section	.nv.constant0._Z17finalize_cycle_1dPKhS0_Phi,"a",@progbits
	.sectionflags	@""
	.align	4
.nv.constant0._Z17finalize_cycle_1dPKhS0_Phi:
	.zero		924


//--------------------- .nv.constant0._Z10flag_predsPKhPKiPhi --------------------------
	.section	.nv.constant0._Z10flag_predsPKhPKiPhi,"a",@progbits
	.sectionflags	@""
	.align	4
.nv.constant0._Z10flag_predsPKhPKiPhi:
	.zero		924


//--------------------- .nv.constant0._Z18mark_candidates_1dPKiiPhi --------------------------
	.section	.nv.constant0._Z18mark_candidates_1dPKiiPhi,"a",@progbits
	.sectionflags	@""
	.align	4
.nv.constant0._Z18mark_candidates_1dPKiiPhi:
	.zero		924


//--------------------- .nv.constant0._Z9jump_oncePii --------------------------
	.section	.nv.constant0._Z9jump_oncePii,"a",@progbits
	.sectionflags	@""
	.align	4
.nv.constant0._Z9jump_oncePii:
	.zero		908


//--------------------- .nv.constant0._Z8build_fQPKiS0_iPi --------------------------
	.section	.nv.constant0._Z8build_fQPKiS0_iPi,"a",@progbits
	.sectionflags	@""
	.align	4
.nv.constant0._Z8build_fQPKiS0_iPi:
	.zero		928


//--------------------- .nv.constant0._Z8build_fRPKiS0_iPi --------------------------
	.section	.nv.constant0._Z8build_fRPKiS0_iPi,"a",@progbits
	.sectionflags	@""
	.align	4
.nv.constant0._Z8build_fRPKiS0_iPi:
	.zero		928


//--------------------- SYMBOLS --------------------------

	.type		.nv.reservedSmem.offset0,@object
	.size		.nv.reservedSmem.offset0,0x4
